//
// Generated by NVIDIA NVVM Compiler
//
// Compiler Build ID: CL-36424714
// Cuda compilation tools, release 13.0, V13.0.88
// Based on NVVM 20.0.0
//

.version 9.0
.target sm_100
.address_size 64

	// .globl	_Z8TricountPiS_S_S_ii
.global .align 1 .b8 _ZN34_INTERNAL_e06b862c_4_k_cu_ae71db004cuda3std3__45__cpo5beginE[1];
.global .align 1 .b8 _ZN34_INTERNAL_e06b862c_4_k_cu_ae71db004cuda3std3__45__cpo3endE[1];
.global .align 1 .b8 _ZN34_INTERNAL_e06b862c_4_k_cu_ae71db004cuda3std3__45__cpo6cbeginE[1];
.global .align 1 .b8 _ZN34_INTERNAL_e06b862c_4_k_cu_ae71db004cuda3std3__45__cpo4cendE[1];
.global .align 1 .b8 _ZN34_INTERNAL_e06b862c_4_k_cu_ae71db004cuda3std3__45__cpo6rbeginE[1];
.global .align 1 .b8 _ZN34_INTERNAL_e06b862c_4_k_cu_ae71db004cuda3std3__45__cpo4rendE[1];
.global .align 1 .b8 _ZN34_INTERNAL_e06b862c_4_k_cu_ae71db004cuda3std3__45__cpo7crbeginE[1];
.global .align 1 .b8 _ZN34_INTERNAL_e06b862c_4_k_cu_ae71db004cuda3std3__45__cpo5crendE[1];
.global .align 1 .b8 _ZN34_INTERNAL_e06b862c_4_k_cu_ae71db004cuda3std3__436_GLOBAL__N__e06b862c_4_k_cu_ae71db006ignoreE[1];
.global .align 1 .b8 _ZN34_INTERNAL_e06b862c_4_k_cu_ae71db004cuda3std3__419piecewise_constructE[1];
.global .align 1 .b8 _ZN34_INTERNAL_e06b862c_4_k_cu_ae71db004cuda3std3__48in_placeE[1];
.global .align 1 .b8 _ZN34_INTERNAL_e06b862c_4_k_cu_ae71db004cuda3std3__420unreachable_sentinelE[1];
.global .align 1 .b8 _ZN34_INTERNAL_e06b862c_4_k_cu_ae71db004cuda3std3__47nulloptE[1];
.global .align 1 .b8 _ZN34_INTERNAL_e06b862c_4_k_cu_ae71db004cuda3std3__48unexpectE[1];
.global .align 1 .b8 _ZN34_INTERNAL_e06b862c_4_k_cu_ae71db004cuda3std6ranges3__45__cpo4swapE[1];
.global .align 1 .b8 _ZN34_INTERNAL_e06b862c_4_k_cu_ae71db004cuda3std6ranges3__45__cpo9iter_moveE[1];
.global .align 1 .b8 _ZN34_INTERNAL_e06b862c_4_k_cu_ae71db004cuda3std6ranges3__45__cpo5beginE[1];
.global .align 1 .b8 _ZN34_INTERNAL_e06b862c_4_k_cu_ae71db004cuda3std6ranges3__45__cpo3endE[1];
.global .align 1 .b8 _ZN34_INTERNAL_e06b862c_4_k_cu_ae71db004cuda3std6ranges3__45__cpo6cbeginE[1];
.global .align 1 .b8 _ZN34_INTERNAL_e06b862c_4_k_cu_ae71db004cuda3std6ranges3__45__cpo4cendE[1];
.global .align 1 .b8 _ZN34_INTERNAL_e06b862c_4_k_cu_ae71db004cuda3std6ranges3__45__cpo7advanceE[1];
.global .align 1 .b8 _ZN34_INTERNAL_e06b862c_4_k_cu_ae71db004cuda3std6ranges3__45__cpo9iter_swapE[1];
.global .align 1 .b8 _ZN34_INTERNAL_e06b862c_4_k_cu_ae71db004cuda3std6ranges3__45__cpo4nextE[1];
.global .align 1 .b8 _ZN34_INTERNAL_e06b862c_4_k_cu_ae71db004cuda3std6ranges3__45__cpo4prevE[1];
.global .align 1 .b8 _ZN34_INTERNAL_e06b862c_4_k_cu_ae71db004cuda3std6ranges3__45__cpo4dataE[1];
.global .align 1 .b8 _ZN34_INTERNAL_e06b862c_4_k_cu_ae71db004cuda3std6ranges3__45__cpo5cdataE[1];
.global .align 1 .b8 _ZN34_INTERNAL_e06b862c_4_k_cu_ae71db004cuda3std6ranges3__45__cpo4sizeE[1];
.global .align 1 .b8 _ZN34_INTERNAL_e06b862c_4_k_cu_ae71db004cuda3std6ranges3__45__cpo5ssizeE[1];
.global .align 1 .b8 _ZN34_INTERNAL_e06b862c_4_k_cu_ae71db004cuda3std6ranges3__45__cpo8distanceE[1];
.global .align 1 .b8 _ZN34_INTERNAL_e06b862c_4_k_cu_ae71db006thrust24THRUST_300001_SM_1000_NS8cuda_cub3parE[1];
.global .align 1 .b8 _ZN34_INTERNAL_e06b862c_4_k_cu_ae71db006thrust24THRUST_300001_SM_1000_NS8cuda_cub10par_nosyncE[1];
.global .align 1 .b8 _ZN34_INTERNAL_e06b862c_4_k_cu_ae71db006thrust24THRUST_300001_SM_1000_NS6system6detail10sequential3seqE[1];
.global .align 1 .b8 _ZN34_INTERNAL_e06b862c_4_k_cu_ae71db006thrust24THRUST_300001_SM_1000_NS12placeholders2_1E[1];
.global .align 1 .b8 _ZN34_INTERNAL_e06b862c_4_k_cu_ae71db006thrust24THRUST_300001_SM_1000_NS12placeholders2_2E[1];
.global .align 1 .b8 _ZN34_INTERNAL_e06b862c_4_k_cu_ae71db006thrust24THRUST_300001_SM_1000_NS12placeholders2_3E[1];
.global .align 1 .b8 _ZN34_INTERNAL_e06b862c_4_k_cu_ae71db006thrust24THRUST_300001_SM_1000_NS12placeholders2_4E[1];
.global .align 1 .b8 _ZN34_INTERNAL_e06b862c_4_k_cu_ae71db006thrust24THRUST_300001_SM_1000_NS12placeholders2_5E[1];
.global .align 1 .b8 _ZN34_INTERNAL_e06b862c_4_k_cu_ae71db006thrust24THRUST_300001_SM_1000_NS12placeholders2_6E[1];
.global .align 1 .b8 _ZN34_INTERNAL_e06b862c_4_k_cu_ae71db006thrust24THRUST_300001_SM_1000_NS12placeholders2_7E[1];
.global .align 1 .b8 _ZN34_INTERNAL_e06b862c_4_k_cu_ae71db006thrust24THRUST_300001_SM_1000_NS12placeholders2_8E[1];
.global .align 1 .b8 _ZN34_INTERNAL_e06b862c_4_k_cu_ae71db006thrust24THRUST_300001_SM_1000_NS12placeholders2_9E[1];
.global .align 1 .b8 _ZN34_INTERNAL_e06b862c_4_k_cu_ae71db006thrust24THRUST_300001_SM_1000_NS12placeholders3_10E[1];
.global .align 1 .b8 _ZN34_INTERNAL_e06b862c_4_k_cu_ae71db006thrust24THRUST_300001_SM_1000_NS3seqE[1];

.visible .entry _Z8TricountPiS_S_S_ii(
	.param .u64 .ptr .align 1 _Z8TricountPiS_S_S_ii_param_0,
	.param .u64 .ptr .align 1 _Z8TricountPiS_S_S_ii_param_1,
	.param .u64 .ptr .align 1 _Z8TricountPiS_S_S_ii_param_2,
	.param .u64 .ptr .align 1 _Z8TricountPiS_S_S_ii_param_3,
	.param .u32 _Z8TricountPiS_S_S_ii_param_4,
	.param .u32 _Z8TricountPiS_S_S_ii_param_5
)
{
	.reg .pred 	%p<16>;
	.reg .b32 	%r<56>;
	.reg .b64 	%rd<24>;

	ld.param.u64 	%rd7, [_Z8TricountPiS_S_S_ii_param_0];
	ld.param.u64 	%rd8, [_Z8TricountPiS_S_S_ii_param_1];
	ld.param.u64 	%rd6, [_Z8TricountPiS_S_S_ii_param_2];
	ld.param.u64 	%rd9, [_Z8TricountPiS_S_S_ii_param_3];
	ld.param.u32 	%r26, [_Z8TricountPiS_S_S_ii_param_4];
	ld.param.u32 	%r27, [_Z8TricountPiS_S_S_ii_param_5];
	cvta.to.global.u64 	%rd1, %rd8;
	cvta.to.global.u64 	%rd2, %rd7;
	cvta.to.global.u64 	%rd3, %rd9;
	mov.u32 	%r28, %ctaid.x;
	mov.u32 	%r29, %ntid.x;
	mov.u32 	%r30, %tid.x;
	mad.lo.s32 	%r1, %r28, %r29, %r30;
	setp.ge.s32 	%p1, %r1, %r27;
	@%p1 bra 	$L__BB0_13;
	mul.wide.s32 	%rd10, %r1, 4;
	add.s64 	%rd11, %rd3, %rd10;
	ld.global.u32 	%r2, [%rd11];
	add.s32 	%r50, %r2, 1;
	setp.ge.s32 	%p2, %r50, %r26;
	@%p2 bra 	$L__BB0_13;
	add.s64 	%rd4, %rd1, %rd10;
	cvta.to.global.u64 	%rd13, %rd6;
	add.s64 	%rd5, %rd13, %rd10;
	mov.u32 	%r51, %r2;
$L__BB0_3:
	mov.u32 	%r5, %r51;
	mov.u32 	%r51, %r50;
	add.s32 	%r31, %r5, 2;
	mul.wide.s32 	%rd14, %r5, 4;
	add.s64 	%rd15, %rd2, %rd14;
	ld.global.u32 	%r32, [%rd15+8];
	ld.global.u32 	%r53, [%rd15+4];
	setp.eq.s32 	%p3, %r31, %r26;
	selp.b32 	%r33, %r27, %r32, %p3;
	add.s32 	%r52, %r33, -1;
	ld.global.u32 	%r8, [%rd4];
	setp.gt.s32 	%p4, %r53, %r52;
	@%p4 bra 	$L__BB0_12;
$L__BB0_4:
	add.s32 	%r11, %r52, %r53;
	shr.u32 	%r34, %r11, 31;
	add.s32 	%r35, %r11, %r34;
	shr.s32 	%r12, %r35, 1;
	mul.wide.s32 	%rd16, %r12, 4;
	add.s64 	%rd17, %rd1, %rd16;
	ld.global.u32 	%r13, [%rd17];
	setp.eq.s32 	%p5, %r13, %r8;
	@%p5 bra 	$L__BB0_6;
	setp.lt.s32 	%p6, %r13, %r8;
	add.s32 	%r36, %r12, 1;
	add.s32 	%r37, %r12, -1;
	selp.b32 	%r53, %r36, %r53, %p6;
	selp.b32 	%r52, %r52, %r37, %p6;
	setp.gt.s32 	%p7, %r53, %r52;
	@%p7 bra 	$L__BB0_12;
	bra.uni 	$L__BB0_4;
$L__BB0_6:
	add.s32 	%r38, %r11, 3;
	setp.lt.u32 	%p8, %r38, 2;
	@%p8 bra 	$L__BB0_12;
	add.s64 	%rd19, %rd3, %rd16;
	ld.global.u32 	%r39, [%rd19];
	add.s32 	%r40, %r39, 1;
	mul.wide.s32 	%rd20, %r39, 4;
	add.s64 	%rd21, %rd2, %rd20;
	ld.global.u32 	%r41, [%rd21+4];
	ld.global.u32 	%r55, [%rd21];
	setp.eq.s32 	%p9, %r40, %r26;
	selp.b32 	%r42, %r27, %r41, %p9;
	add.s32 	%r54, %r42, -1;
	setp.gt.s32 	%p10, %r55, %r54;
	@%p10 bra 	$L__BB0_12;
$L__BB0_8:
	add.s32 	%r20, %r54, %r55;
	shr.u32 	%r43, %r20, 31;
	add.s32 	%r44, %r20, %r43;
	shr.s32 	%r21, %r44, 1;
	mul.wide.s32 	%rd22, %r21, 4;
	add.s64 	%rd23, %rd1, %rd22;
	ld.global.u32 	%r22, [%rd23];
	setp.eq.s32 	%p11, %r22, %r2;
	@%p11 bra 	$L__BB0_10;
	setp.lt.s32 	%p12, %r22, %r2;
	add.s32 	%r45, %r21, 1;
	add.s32 	%r46, %r21, -1;
	selp.b32 	%r55, %r45, %r55, %p12;
	selp.b32 	%r54, %r54, %r46, %p12;
	setp.gt.s32 	%p13, %r55, %r54;
	@%p13 bra 	$L__BB0_12;
	bra.uni 	$L__BB0_8;
$L__BB0_10:
	add.s32 	%r47, %r20, 3;
	setp.lt.u32 	%p14, %r47, 2;
	@%p14 bra 	$L__BB0_12;
	ld.global.u32 	%r48, [%rd5];
	add.s32 	%r49, %r48, 1;
	st.global.u32 	[%rd5], %r49;
$L__BB0_12:
	add.s32 	%r50, %r51, 1;
	setp.ne.s32 	%p15, %r50, %r26;
	@%p15 bra 	$L__BB0_3;
$L__BB0_13:
	ret;

}
	// .globl	_ZN3cub18CUB_300001_SM_10006detail11EmptyKernelIvEEvv
.visible .entry _ZN3cub18CUB_300001_SM_10006detail11EmptyKernelIvEEvv()
{


	ret;

}


// ===== COMPILED SASS (sm_100) =====

	.target	sm_100

	.elftype	@"ET_EXEC"


//--------------------- .note.nv.tkinfo           --------------------------
	.section	.note.nv.tkinfo,"",@"SHT_NOTE"
	.sectionflags	@"SHF_NOTE_NV_TKINFO"
	.tkinfo
        /*0018*/ 	.word	0x00000002
        /*0030*/ 	.string	""
        /*0030*/ 	.string	"ptxas"
        /*0030*/ 	.string	"Cuda compilation tools, release 13.0, V13.0.88"
        /*0030*/ 	.string	"Build cuda_13.0.r13.0/compiler.36424714_0"
        /*0030*/ 	.string	"-arch sm_100 -m 64 "



//--------------------- .note.nv.cuinfo           --------------------------
	.section	.note.nv.cuinfo,"",@"SHT_NOTE"
	.sectionflags	@"SHF_NOTE_NV_CUINFO"
        /*0018*/ 	.short	0x0002
        /*001a*/ 	.short	0x0064
        /*001c*/ 	.short	0x0082
	.zero		2


//--------------------- .nv.info                  --------------------------
	.section	.nv.info,"",@"SHT_CUDA_INFO"
	.align	4


	//----- nvinfo : EIATTR_REGCOUNT
	.align		4
        /*0000*/ 	.byte	0x04, 0x2f
        /*0002*/ 	.short	(.L_44 - .L_43)
	.align		4
.L_43:
        /*0004*/ 	.word	index@(_Z8TricountPiS_S_S_ii)
        /*0008*/ 	.word	0x00000012


	//----- nvinfo : EIATTR_FRAME_SIZE
	.align		4
.L_44:
        /*000c*/ 	.byte	0x04, 0x11
        /*000e*/ 	.short	(.L_46 - .L_45)
	.align		4
.L_45:
        /*0010*/ 	.word	index@(_Z8TricountPiS_S_S_ii)
        /*0014*/ 	.word	0x00000000


	//----- nvinfo : EIATTR_REGCOUNT
	.align		4
.L_46:
        /*0018*/ 	.byte	0x04, 0x2f
        /*001a*/ 	.short	(.L_48 - .L_47)
	.align		4
.L_47:
        /*001c*/ 	.word	index@(_ZN3cub18CUB_300001_SM_10006detail11EmptyKernelIvEEvv)
        /*0020*/ 	.word	0x00000004


	//----- nvinfo : EIATTR_FRAME_SIZE
	.align		4
.L_48:
        /*0024*/ 	.byte	0x04, 0x11
        /*0026*/ 	.short	(.L_50 - .L_49)
	.align		4
.L_49:
        /*0028*/ 	.word	index@(_ZN3cub18CUB_300001_SM_10006detail11EmptyKernelIvEEvv)
        /*002c*/ 	.word	0x00000000


	//----- nvinfo : EIATTR_MIN_STACK_SIZE
	.align		4
.L_50:
        /*0030*/ 	.byte	0x04, 0x12
        /*0032*/ 	.short	(.L_52 - .L_51)
	.align		4
.L_51:
        /*0034*/ 	.word	index@(_ZN3cub18CUB_300001_SM_10006detail11EmptyKernelIvEEvv)
        /*0038*/ 	.word	0x00000000


	//----- nvinfo : EIATTR_MIN_STACK_SIZE
	.align		4
.L_52:
        /*003c*/ 	.byte	0x04, 0x12
        /*003e*/ 	.short	(.L_54 - .L_53)
	.align		4
.L_53:
        /*0040*/ 	.word	index@(_Z8TricountPiS_S_S_ii)
        /*0044*/ 	.word	0x00000000
.L_54:


//--------------------- .nv.compat                --------------------------
	.section	.nv.compat,"",@"SHT_CUDA_COMPAT_INFO"
	.align	4
        /*0000*/ 	.byte	0x02, 0x09, 0x00, 0x00, 0x02, 0x02, 0x01, 0x00, 0x02, 0x05, 0x05, 0x00, 0x03, 0x07, 0x01, 0x01
        /*0010*/ 	.byte	0x02, 0x03, 0x00, 0x00, 0x02, 0x06, 0x01, 0x00, 0x04, 0x0b, 0x08, 0x00, 0x09, 0x00, 0x00, 0x00
        /*0020*/ 	.byte	0x00, 0x00, 0x00, 0x00


//--------------------- .nv.info._ZN3cub18CUB_300001_SM_10006detail11EmptyKernelIvEEvv --------------------------
	.section	.nv.info._ZN3cub18CUB_300001_SM_10006detail11EmptyKernelIvEEvv,"",@"SHT_CUDA_INFO"
	.sectionflags	@""
	.align	4


	//----- nvinfo : EIATTR_CUDA_API_VERSION
	.align		4
        /*0000*/ 	.byte	0x04, 0x37
        /*0002*/ 	.short	(.L_56 - .L_55)
.L_55:
        /*0004*/ 	.word	0x00000082


	//----- nvinfo : EIATTR_SPARSE_MMA_MASK
	.align		4
.L_56:
        /*0008*/ 	.byte	0x03, 0x50
        /*000a*/ 	.short	0x0000


	//----- nvinfo : EIATTR_MAXREG_COUNT
	.align		4
        /*000c*/ 	.byte	0x03, 0x1b
        /*000e*/ 	.short	0x00ff


	//----- nvinfo : EIATTR_MERCURY_ISA_VERSION
	.align		4
        /*0010*/ 	.byte	0x03, 0x5f
        /*0012*/ 	.short	0x0101


	//----- nvinfo : EIATTR_VRC_CTA_INIT_COUNT
	.align		4
        /*0014*/ 	.byte	0x02, 0x4a
	.zero		1
	.zero		1


	//----- nvinfo : EIATTR_EXIT_INSTR_OFFSETS
	.align		4
        /*0018*/ 	.byte	0x04, 0x1c
        /*001a*/ 	.short	(.L_58 - .L_57)


	//   ....[0]....
.L_57:
        /*001c*/ 	.word	0x00000010


	//----- nvinfo : EIATTR_SW_WAR
	.align		4
.L_58:
        /*0020*/ 	.byte	0x04, 0x36
        /*0022*/ 	.short	(.L_60 - .L_59)
.L_59:
        /*0024*/ 	.word	0x00000008
.L_60:


//--------------------- .nv.info._Z8TricountPiS_S_S_ii --------------------------
	.section	.nv.info._Z8TricountPiS_S_S_ii,"",@"SHT_CUDA_INFO"
	.sectionflags	@""
	.align	4


	//----- nvinfo : EIATTR_CUDA_API_VERSION
	.align		4
        /*0000*/ 	.byte	0x04, 0x37
        /*0002*/ 	.short	(.L_62 - .L_61)
.L_61:
        /*0004*/ 	.word	0x00000082


	//----- nvinfo : EIATTR_KPARAM_INFO
	.align		4
.L_62:
        /*0008*/ 	.byte	0x04, 0x17
        /*000a*/ 	.short	(.L_64 - .L_63)
.L_63:
        /*000c*/ 	.word	0x00000000
        /*0010*/ 	.short	0x0005
        /*0012*/ 	.short	0x0024
        /*0014*/ 	.byte	0x00, 0xf0, 0x11, 0x00


	//----- nvinfo : EIATTR_KPARAM_INFO
	.align		4
.L_64:
        /*0018*/ 	.byte	0x04, 0x17
        /*001a*/ 	.short	(.L_66 - .L_65)
.L_65:
        /*001c*/ 	.word	0x00000000
        /*0020*/ 	.short	0x0004
        /*0022*/ 	.short	0x0020
        /*0024*/ 	.byte	0x00, 0xf0, 0x11, 0x00


	//----- nvinfo : EIATTR_KPARAM_INFO
	.align		4
.L_66:
        /*0028*/ 	.byte	0x04, 0x17
        /*002a*/ 	.short	(.L_68 - .L_67)
.L_67:
        /*002c*/ 	.word	0x00000000
        /*0030*/ 	.short	0x0003
        /*0032*/ 	.short	0x0018
        /*0034*/ 	.byte	0x00, 0xf5, 0x21, 0x00


	//----- nvinfo : EIATTR_KPARAM_INFO
	.align		4
.L_68:
        /*0038*/ 	.byte	0x04, 0x17
        /*003a*/ 	.short	(.L_70 - .L_69)
.L_69:
        /*003c*/ 	.word	0x00000000
        /*0040*/ 	.short	0x0002
        /*0042*/ 	.short	0x0010
        /*0044*/ 	.byte	0x00, 0xf5, 0x21, 0x00


	//----- nvinfo : EIATTR_KPARAM_INFO
	.align		4
.L_70:
        /*0048*/ 	.byte	0x04, 0x17
        /*004a*/ 	.short	(.L_72 - .L_71)
.L_71:
        /*004c*/ 	.word	0x00000000
        /*0050*/ 	.short	0x0001
        /*0052*/ 	.short	0x0008
        /*0054*/ 	.byte	0x00, 0xf5, 0x21, 0x00


	//----- nvinfo : EIATTR_KPARAM_INFO
	.align		4
.L_72:
        /*0058*/ 	.byte	0x04, 0x17
        /*005a*/ 	.short	(.L_74 - .L_73)
.L_73:
        /*005c*/ 	.word	0x00000000
        /*0060*/ 	.short	0x0000
        /*0062*/ 	.short	0x0000
        /*0064*/ 	.byte	0x00, 0xf5, 0x21, 0x00


	//----- nvinfo : EIATTR_SPARSE_MMA_MASK
	.align		4
.L_74:
        /*0068*/ 	.byte	0x03, 0x50
        /*006a*/ 	.short	0x0000


	//----- nvinfo : EIATTR_MAXREG_COUNT
	.align		4
        /*006c*/ 	.byte	0x03, 0x1b
        /*006e*/ 	.short	0x00ff


	//----- nvinfo : EIATTR_MERCURY_ISA_VERSION
	.align		4
        /*0070*/ 	.byte	0x03, 0x5f
        /*0072*/ 	.short	0x0101


	//----- nvinfo : EIATTR_VRC_CTA_INIT_COUNT
	.align		4
        /*0074*/ 	.byte	0x02, 0x4a
	.zero		1
	.zero		1


	//----- nvinfo : EIATTR_EXIT_INSTR_OFFSETS
	.align		4
        /*0078*/ 	.byte	0x04, 0x1c
        /*007a*/ 	.short	(.L_76 - .L_75)


	//   ....[0]....
.L_75:
        /*007c*/ 	.word	0x00000070


	//   ....[1]....
        /*0080*/ 	.word	0x000000f0


	//   ....[2]....
        /*0084*/ 	.word	0x000007a0


	//----- nvinfo : EIATTR_CRS_STACK_SIZE
	.align		4
.L_76:
        /*0088*/ 	.byte	0x04, 0x1e
        /*008a*/ 	.short	(.L_78 - .L_77)
.L_77:
        /*008c*/ 	.word	0x00000000


	//----- nvinfo : EIATTR_CBANK_PARAM_SIZE
	.align		4
.L_78:
        /*0090*/ 	.byte	0x03, 0x19
        /*0092*/ 	.short	0x0028


	//----- nvinfo : EIATTR_PARAM_CBANK
	.align		4
        /*0094*/ 	.byte	0x04, 0x0a
        /*0096*/ 	.short	(.L_80 - .L_79)
	.align		4
.L_79:
        /*0098*/ 	.word	index@(.nv.constant0._Z8TricountPiS_S_S_ii)
        /*009c*/ 	.short	0x0380
        /*009e*/ 	.short	0x0028


	//----- nvinfo : EIATTR_SW_WAR
	.align		4
.L_80:
        /*00a0*/ 	.byte	0x04, 0x36
        /*00a2*/ 	.short	(.L_82 - .L_81)
.L_81:
        /*00a4*/ 	.word	0x00000008
.L_82:


//--------------------- .nv.callgraph             --------------------------
	.section	.nv.callgraph,"",@"SHT_CUDA_CALLGRAPH"
	.align	4
	.sectionentsize	8
	.align		4
        /*0000*/ 	.word	0x00000000
	.align		4
        /*0004*/ 	.word	0xffffffff
	.align		4
        /*0008*/ 	.word	0x00000000
	.align		4
        /*000c*/ 	.word	0xfffffffe
	.align		4
        /*0010*/ 	.word	0x00000000
	.align		4
        /*0014*/ 	.word	0xfffffffd
	.align		4
        /*0018*/ 	.word	0x00000000
	.align		4
        /*001c*/ 	.word	0xfffffffc


//--------------------- .nv.constant4             --------------------------
	.section	.nv.constant4,"a",@progbits
	.align	8
	.align		8
.nv.constant4:
        /*0000*/ 	.dword	_ZN34_INTERNAL_e06b862c_4_k_cu_ae71db004cuda3std3__45__cpo5beginE
	.align		8
        /*0008*/ 	.dword	_ZN34_INTERNAL_e06b862c_4_k_cu_ae71db004cuda3std3__45__cpo3endE
	.align		8
        /*0010*/ 	.dword	_ZN34_INTERNAL_e06b862c_4_k_cu_ae71db004cuda3std3__45__cpo6cbeginE
	.align		8
        /*0018*/ 	.dword	_ZN34_INTERNAL_e06b862c_4_k_cu_ae71db004cuda3std3__45__cpo4cendE
	.align		8
        /*0020*/ 	.dword	_ZN34_INTERNAL_e06b862c_4_k_cu_ae71db004cuda3std3__45__cpo6rbeginE
	.align		8
        /*0028*/ 	.dword	_ZN34_INTERNAL_e06b862c_4_k_cu_ae71db004cuda3std3__45__cpo4rendE
	.align		8
        /*0030*/ 	.dword	_ZN34_INTERNAL_e06b862c_4_k_cu_ae71db004cuda3std3__45__cpo7crbeginE
	.align		8
        /*0038*/ 	.dword	_ZN34_INTERNAL_e06b862c_4_k_cu_ae71db004cuda3std3__45__cpo5crendE
	.align		8
        /*0040*/ 	.dword	_ZN34_INTERNAL_e06b862c_4_k_cu_ae71db004cuda3std3__436_GLOBAL__N__e06b862c_4_k_cu_ae71db006ignoreE
	.align		8
        /*0048*/ 	.dword	_ZN34_INTERNAL_e06b862c_4_k_cu_ae71db004cuda3std3__419piecewise_constructE
	.align		8
        /*0050*/ 	.dword	_ZN34_INTERNAL_e06b862c_4_k_cu_ae71db004cuda3std3__48in_placeE
	.align		8
        /*0058*/ 	.dword	_ZN34_INTERNAL_e06b862c_4_k_cu_ae71db004cuda3std3__420unreachable_sentinelE
	.align		8
        /*0060*/ 	.dword	_ZN34_INTERNAL_e06b862c_4_k_cu_ae71db004cuda3std3__47nulloptE
	.align		8
        /*0068*/ 	.dword	_ZN34_INTERNAL_e06b862c_4_k_cu_ae71db004cuda3std3__48unexpectE
	.align		8
        /*0070*/ 	.dword	_ZN34_INTERNAL_e06b862c_4_k_cu_ae71db004cuda3std6ranges3__45__cpo4swapE
	.align		8
        /*0078*/ 	.dword	_ZN34_INTERNAL_e06b862c_4_k_cu_ae71db004cuda3std6ranges3__45__cpo9iter_moveE
	.align		8
        /*0080*/ 	.dword	_ZN34_INTERNAL_e06b862c_4_k_cu_ae71db004cuda3std6ranges3__45__cpo5beginE
	.align		8
        /*0088*/ 	.dword	_ZN34_INTERNAL_e06b862c_4_k_cu_ae71db004cuda3std6ranges3__45__cpo3endE
	.align		8
        /*0090*/ 	.dword	_ZN34_INTERNAL_e06b862c_4_k_cu_ae71db004cuda3std6ranges3__45__cpo6cbeginE
	.align		8
        /*0098*/ 	.dword	_ZN34_INTERNAL_e06b862c_4_k_cu_ae71db004cuda3std6ranges3__45__cpo4cendE
	.align		8
        /*00a0*/ 	.dword	_ZN34_INTERNAL_e06b862c_4_k_cu_ae71db004cuda3std6ranges3__45__cpo7advanceE
	.align		8
        /*00a8*/ 	.dword	_ZN34_INTERNAL_e06b862c_4_k_cu_ae71db004cuda3std6ranges3__45__cpo9iter_swapE
	.align		8
        /*00b0*/ 	.dword	_ZN34_INTERNAL_e06b862c_4_k_cu_ae71db004cuda3std6ranges3__45__cpo4nextE
	.align		8
        /*00b8*/ 	.dword	_ZN34_INTERNAL_e06b862c_4_k_cu_ae71db004cuda3std6ranges3__45__cpo4prevE
	.align		8
        /*00c0*/ 	.dword	_ZN34_INTERNAL_e06b862c_4_k_cu_ae71db004cuda3std6ranges3__45__cpo4dataE
	.align		8
        /*00c8*/ 	.dword	_ZN34_INTERNAL_e06b862c_4_k_cu_ae71db004cuda3std6ranges3__45__cpo5cdataE
	.align		8
        /*00d0*/ 	.dword	_ZN34_INTERNAL_e06b862c_4_k_cu_ae71db004cuda3std6ranges3__45__cpo4sizeE
	.align		8
        /*00d8*/ 	.dword	_ZN34_INTERNAL_e06b862c_4_k_cu_ae71db004cuda3std6ranges3__45__cpo5ssizeE
	.align		8
        /*00e0*/ 	.dword	_ZN34_INTERNAL_e06b862c_4_k_cu_ae71db004cuda3std6ranges3__45__cpo8distanceE
	.align		8
        /*00e8*/ 	.dword	_ZN34_INTERNAL_e06b862c_4_k_cu_ae71db006thrust24THRUST_300001_SM_1000_NS8cuda_cub3parE
	.align		8
        /*00f0*/ 	.dword	_ZN34_INTERNAL_e06b862c_4_k_cu_ae71db006thrust24THRUST_300001_SM_1000_NS8cuda_cub10par_nosyncE
	.align		8
        /*00f8*/ 	.dword	_ZN34_INTERNAL_e06b862c_4_k_cu_ae71db006thrust24THRUST_300001_SM_1000_NS6system6detail10sequential3seqE
	.align		8
        /*0100*/ 	.dword	_ZN34_INTERNAL_e06b862c_4_k_cu_ae71db006thrust24THRUST_300001_SM_1000_NS12placeholders2_1E
	.align		8
        /*0108*/ 	.dword	_ZN34_INTERNAL_e06b862c_4_k_cu_ae71db006thrust24THRUST_300001_SM_1000_NS12placeholders2_2E
	.align		8
        /*0110*/ 	.dword	_ZN34_INTERNAL_e06b862c_4_k_cu_ae71db006thrust24THRUST_300001_SM_1000_NS12placeholders2_3E
	.align		8
        /*0118*/ 	.dword	_ZN34_INTERNAL_e06b862c_4_k_cu_ae71db006thrust24THRUST_300001_SM_1000_NS12placeholders2_4E
	.align		8
        /*0120*/ 	.dword	_ZN34_INTERNAL_e06b862c_4_k_cu_ae71db006thrust24THRUST_300001_SM_1000_NS12placeholders2_5E
	.align		8
        /*0128*/ 	.dword	_ZN34_INTERNAL_e06b862c_4_k_cu_ae71db006thrust24THRUST_300001_SM_1000_NS12placeholders2_6E
	.align		8
        /*0130*/ 	.dword	_ZN34_INTERNAL_e06b862c_4_k_cu_ae71db006thrust24THRUST_300001_SM_1000_NS12placeholders2_7E
	.align		8
        /*0138*/ 	.dword	_ZN34_INTERNAL_e06b862c_4_k_cu_ae71db006thrust24THRUST_300001_SM_1000_NS12placeholders2_8E
	.align		8
        /*0140*/ 	.dword	_ZN34_INTERNAL_e06b862c_4_k_cu_ae71db006thrust24THRUST_300001_SM_1000_NS12placeholders2_9E
	.align		8
        /*0148*/ 	.dword	_ZN34_INTERNAL_e06b862c_4_k_cu_ae71db006thrust24THRUST_300001_SM_1000_NS12placeholders3_10E
	.align		8
        /*0150*/ 	.dword	_ZN34_INTERNAL_e06b862c_4_k_cu_ae71db006thrust24THRUST_300001_SM_1000_NS3seqE


//--------------------- .text._ZN3cub18CUB_300001_SM_10006detail11EmptyKernelIvEEvv --------------------------
	.section	.text._ZN3cub18CUB_300001_SM_10006detail11EmptyKernelIvEEvv,"ax",@progbits
	.align	128
        .global         _ZN3cub18CUB_300001_SM_10006detail11EmptyKernelIvEEvv
        .type           _ZN3cub18CUB_300001_SM_10006detail11EmptyKernelIvEEvv,@function
        .size           _ZN3cub18CUB_300001_SM_10006detail11EmptyKernelIvEEvv,(.L_x_11 - _ZN3cub18CUB_300001_SM_10006detail11EmptyKernelIvEEvv)
        .other          _ZN3cub18CUB_300001_SM_10006detail11EmptyKernelIvEEvv,@"STO_CUDA_ENTRY STV_DEFAULT"
_ZN3cub18CUB_300001_SM_10006detail11EmptyKernelIvEEvv:
.text._ZN3cub18CUB_300001_SM_10006detail11EmptyKernelIvEEvv:
[----:B------:R-:W-:Y:S01]  /*0000*/  LDC R1, c[0x0][0x37c] ;  /* 0x0000df00ff017b82 */ /* 0x000fe20000000800 */
[----:B------:R-:W-:Y:S05]  /*0010*/  EXIT ;  /* 0x000000000000794d */ /* 0x000fea0003800000 */
.L_x_0:
[----:B------:R-:W-:-:S00]  /*0020*/  BRA `(.L_x_0) ;  /* 0xfffffffc00fc7947 */ /* 0x000fc0000383ffff */
[----:B------:R-:W-:-:S00]  /*0030*/  NOP ;  /* 0x0000000000007918 */ /* 0x000fc00000000000 */
        /* <DEDUP_REMOVED lines=12> */
.L_x_11:


//--------------------- .text._Z8TricountPiS_S_S_ii --------------------------
	.section	.text._Z8TricountPiS_S_S_ii,"ax",@progbits
	.align	128
        .global         _Z8TricountPiS_S_S_ii
        .type           _Z8TricountPiS_S_S_ii,@function
        .size           _Z8TricountPiS_S_S_ii,(.L_x_12 - _Z8TricountPiS_S_S_ii)
        .other          _Z8TricountPiS_S_S_ii,@"STO_CUDA_ENTRY STV_DEFAULT"
_Z8TricountPiS_S_S_ii:
.text._Z8TricountPiS_S_S_ii:
[----:B------:R-:W-:Y:S01]  /*0000*/  LDC R1, c[0x0][0x37c] ;  /* 0x0000df00ff017b82 */ /* 0x000fe20000000800 */
[----:B------:R-:W0:Y:S07]  /*0010*/  S2R R0, SR_TID.X ;  /* 0x0000000000007919 */ /* 0x000e2e0000002100 */
[----:B------:R-:W0:Y:S01]  /*0020*/  S2UR UR4, SR_CTAID.X ;  /* 0x00000000000479c3 */ /* 0x000e220000002500 */
[----:B------:R-:W1:Y:S07]  /*0030*/  LDCU UR5, c[0x0][0x3a4] ;  /* 0x00007480ff0577ac */ /* 0x000e6e0008000800 */
[----:B------:R-:W0:Y:S02]  /*0040*/  LDC R7, c[0x0][0x360] ;  /* 0x0000d800ff077b82 */ /* 0x000e240000000800 */
[----:B0-----:R-:W-:-:S05]  /*0050*/  IMAD R7, R7, UR4, R0 ;  /* 0x0000000407077c24 */ /* 0x001fca000f8e0200 */
[----:B-1----:R-:W-:-:S13]  /*0060*/  ISETP.GE.AND P0, PT, R7, UR5, PT ;  /* 0x0000000507007c0c */ /* 0x002fda000bf06270 */
[----:B------:R-:W-:Y:S05]  /*0070*/  @P0 EXIT ;  /* 0x000000000000094d */ /* 0x000fea0003800000 */
[----:B------:R-:W0:Y:S01]  /*0080*/  LDC.64 R2, c[0x0][0x398] ;  /* 0x0000e600ff027b82 */ /* 0x000e220000000a00 */
[----:B------:R-:W1:Y:S01]  /*0090*/  LDCU.64 UR4, c[0x0][0x358] ;  /* 0x00006b00ff0477ac */ /* 0x000e620008000a00 */
[----:B------:R-:W2:Y:S01]  /*00a0*/  LDCU UR6, c[0x0][0x3a0] ;  /* 0x00007400ff0677ac */ /* 0x000ea20008000800 */
[----:B0-----:R-:W-:-:S05]  /*00b0*/  IMAD.WIDE R2, R7, 0x4, R2 ;  /* 0x0000000407027825 */ /* 0x001fca00078e0202 */
[----:B-1----:R-:W3:Y:S02]  /*00c0*/  LDG.E R0, desc[UR4][R2.64] ;  /* 0x0000000402007981 */ /* 0x002ee4000c1e1900 */
[----:B---3--:R-:W-:-:S05]  /*00d0*/  VIADD R6, R0, 0x1 ;  /* 0x0000000100067836 */ /* 0x008fca0000000000 */
[----:B--2---:R-:W-:-:S13]  /*00e0*/  ISETP.GE.AND P0, PT, R6, UR6, PT ;  /* 0x0000000606007c0c */ /* 0x004fda000bf06270 */
[----:B------:R-:W-:Y:S05]  /*00f0*/  @P0 EXIT ;  /* 0x000000000000094d */ /* 0x000fea0003800000 */
[----:B------:R-:W0:Y:S01]  /*0100*/  LDC.64 R2, c[0x0][0x388] ;  /* 0x0000e200ff027b82 */ /* 0x000e220000000a00 */
[----:B------:R-:W1:Y:S07]  /*0110*/  LDCU.64 UR8, c[0x0][0x388] ;  /* 0x00007100ff0877ac */ /* 0x000e6e0008000a00 */
[----:B------:R-:W2:Y:S01]  /*0120*/  LDC.64 R4, c[0x0][0x390] ;  /* 0x0000e400ff047b82 */ /* 0x000ea20000000a00 */
[----:B0-----:R-:W-:-:S04]  /*0130*/  IMAD.WIDE R2, R7, 0x4, R2 ;  /* 0x0000000407027825 */ /* 0x001fc800078e0202 */
[----:B--2---:R-:W-:-:S04]  /*0140*/  IMAD.WIDE R4, R7, 0x4, R4 ;  /* 0x0000000407047825 */ /* 0x004fc800078e0204 */
[----:B------:R-:W-:Y:S02]  /*0150*/  IMAD.MOV.U32 R7, RZ, RZ, R6 ;  /* 0x000000ffff077224 */ /* 0x000fe400078e0006 */
[----:B-1----:R-:W-:-:S07]  /*0160*/  IMAD.MOV.U32 R6, RZ, RZ, R0 ;  /* 0x000000ffff067224 */ /* 0x002fce00078e0000 */
.L_x_9:
[----:B0-----:R-:W0:Y:S01]  /*0170*/  LDC.64 R8, c[0x0][0x380] ;  /* 0x0000e000ff087b82 */ /* 0x001e220000000a00 */
[----:B------:R-:W1:Y:S01]  /*0180*/  LDCU UR6, c[0x0][0x3a0] ;  /* 0x00007400ff0677ac */ /* 0x000e620008000800 */
[----:B0-----:R-:W-:-:S05]  /*0190*/  IMAD.WIDE R8, R6, 0x4, R8 ;  /* 0x0000000406087825 */ /* 0x001fca00078e0208 */
[----:B------:R0:W2:Y:S04]  /*01a0*/  LDG.E R11, desc[UR4][R8.64+0x8] ;  /* 0x00000804080b7981 */ /* 0x0000a8000c1e1900 */
[----:B------:R-:W3:Y:S01]  /*01b0*/  LDG.E R10, desc[UR4][R8.64+0x4] ;  /* 0x00000404080a7981 */ /* 0x000ee2000c1e1900 */
[----:B------:R-:W-:Y:S01]  /*01c0*/  VIADD R6, R6, 0x2 ;  /* 0x0000000206067836 */ /* 0x000fe20000000000 */
[----:B------:R-:W-:Y:S04]  /*01d0*/  BSSY.RECONVERGENT B0, `(.L_x_1) ;  /* 0x0000058000007945 */ /* 0x000fe80003800200 */
[----:B-1----:R-:W-:Y:S01]  /*01e0*/  ISETP.NE.AND P0, PT, R6, UR6, PT ;  /* 0x0000000606007c0c */ /* 0x002fe2000bf05270 */
[----:B------:R-:W-:-:S12]  /*01f0*/  IMAD.MOV.U32 R6, RZ, RZ, R7 ;  /* 0x000000ffff067224 */ /* 0x000fd800078e0007 */
[----:B--2---:R-:W1:Y:S02]  /*0200*/  @!P0 LDC R11, c[0x0][0x3a4] ;  /* 0x0000e900ff0b8b82 */ /* 0x004e640000000800 */
[----:B-1----:R-:W-:-:S05]  /*0210*/  VIADD R11, R11, 0xffffffff ;  /* 0xffffffff0b0b7836 */ /* 0x002fca0000000000 */
[----:B---3--:R-:W-:-:S13]  /*0220*/  ISETP.GT.AND P0, PT, R10, R11, PT ;  /* 0x0000000b0a00720c */ /* 0x008fda0003f04270 */
[----:B0-----:R-:W-:Y:S05]  /*0230*/  @P0 BRA `(.L_x_2) ;  /* 0x0000000400440947 */ /* 0x001fea0003800000 */
[----:B------:R-:W-:Y:S01]  /*0240*/  IMAD.MOV.U32 R12, RZ, RZ, R10 ;  /* 0x000000ffff0c7224 */ /* 0x000fe200078e000a */
[----:B------:R-:W0:Y:S01]  /*0250*/  LDCU.64 UR6, c[0x0][0x388] ;  /* 0x00007100ff0677ac */ /* 0x000e220008000a00 */
[----:B------:R-:W-:-:S04]  /*0260*/  IMAD.MOV.U32 R13, RZ, RZ, R11 ;  /* 0x000000ffff0d7224 */ /* 0x000fc800078e000b */
[----:B------:R-:W-:-:S05]  /*0270*/  IMAD.IADD R15, R12, 0x1, R13 ;  /* 0x000000010c0f7824 */ /* 0x000fca00078e020d */
[----:B------:R-:W-:-:S04]  /*0280*/  LEA.HI R7, R15, R15, RZ, 0x1 ;  /* 0x0000000f0f077211 */ /* 0x000fc800078f08ff */
[----:B------:R-:W-:Y:S02]  /*0290*/  SHF.R.S32.HI R14, RZ, 0x1, R7 ;  /* 0x00000001ff0e7819 */ /* 0x000fe40000011407 */
[----:B------:R-:W2:Y:S03]  /*02a0*/  LDG.E R7, desc[UR4][R2.64] ;  /* 0x0000000402077981 */ /* 0x000ea6000c1e1900 */
[----:B------:R-:W-:-:S03]  /*02b0*/  IMAD.WIDE R8, R14, 0x4, RZ ;  /* 0x000000040e087825 */ /* 0x000fc600078e02ff */
[----:B0-----:R-:W-:-:S04]  /*02c0*/  IADD3 R10, P0, PT, R8, UR6, RZ ;  /* 0x00000006080a7c10 */ /* 0x001fc8000ff1e0ff */
[----:B------:R-:W-:-:S05]  /*02d0*/  IADD3.X R11, PT, PT, R9, UR7, RZ, P0, !PT ;  /* 0x00000007090b7c10 */ /* 0x000fca00087fe4ff */
[----:B------:R-:W2:Y:S01]  /*02e0*/  LDG.E R10, desc[UR4][R10.64] ;  /* 0x000000040a0a7981 */ /* 0x000ea2000c1e1900 */
[----:B------:R-:W-:Y:S01]  /*02f0*/  BSSY.RELIABLE B1, `(.L_x_3) ;  /* 0x0000016000017945 */ /* 0x000fe20003800100 */
[----:B--2---:R-:W-:-:S13]  /*0300*/  ISETP.NE.AND P0, PT, R10, R7, PT ;  /* 0x000000070a00720c */ /* 0x004fda0003f05270 */
[----:B------:R-:W-:Y:S05]  /*0310*/  @!P0 BRA `(.L_x_4) ;  /* 0x00000000003c8947 */ /* 0x000fea0003800000 */
.L_x_5:
[----:B------:R-:W-:-:S13]  /*0320*/  ISETP.GE.AND P0, PT, R10, R7, PT ;  /* 0x000000070a00720c */ /* 0x000fda0003f06270 */
[C---:B------:R-:W-:Y:S02]  /*0330*/  @!P0 VIADD R12, R14.reuse, 0x1 ;  /* 0x000000010e0c8836 */ /* 0x040fe40000000000 */
[----:B------:R-:W-:-:S05]  /*0340*/  @P0 VIADD R13, R14, 0xffffffff ;  /* 0xffffffff0e0d0836 */ /* 0x000fca0000000000 */
[----:B------:R-:W-:-:S13]  /*0350*/  ISETP.GT.AND P0, PT, R12, R13, PT ;  /* 0x0000000d0c00720c */ /* 0x000fda0003f04270 */
[----:B------:R-:W-:Y:S05]  /*0360*/  @P0 BREAK.RELIABLE B1 ;  /* 0x0000000000010942 */ /* 0x000fea0003800100 */
[----:B------:R-:W-:Y:S05]  /*0370*/  @P0 BRA `(.L_x_2) ;  /* 0x0000000000f40947 */ /* 0x000fea0003800000 */
[----:B------:R-:W-:-:S04]  /*0380*/  IADD3 R15, PT, PT, R12, R13, RZ ;  /* 0x0000000d0c0f7210 */ /* 0x000fc80007ffe0ff */
[----:B------:R-:W-:-:S04]  /*0390*/  LEA.HI R14, R15, R15, RZ, 0x1 ;  /* 0x0000000f0f0e7211 */ /* 0x000fc800078f08ff */
[----:B------:R-:W-:-:S05]  /*03a0*/  SHF.R.S32.HI R14, RZ, 0x1, R14 ;  /* 0x00000001ff0e7819 */ /* 0x000fca000001140e */
[----:B------:R-:W-:-:S03]  /*03b0*/  IMAD.WIDE R8, R14, 0x4, RZ ;  /* 0x000000040e087825 */ /* 0x000fc600078e02ff */
[----:B------:R-:W-:-:S04]  /*03c0*/  IADD3 R10, P0, PT, R8, UR8, RZ ;  /* 0x00000008080a7c10 */ /* 0x000fc8000ff1e0ff */
[----:B------:R-:W-:-:S05]  /*03d0*/  IADD3.X R11, PT, PT, R9, UR9, RZ, P0, !PT ;  /* 0x00000009090b7c10 */ /* 0x000fca00087fe4ff */
[----:B------:R-:W2:Y:S02]  /*03e0*/  LDG.E R10, desc[UR4][R10.64] ;  /* 0x000000040a0a7981 */ /* 0x000ea4000c1e1900 */
[----:B--2---:R-:W-:-:S13]  /*03f0*/  ISETP.NE.AND P0, PT, R10, R7, PT ;  /* 0x000000070a00720c */ /* 0x004fda0003f05270 */
[----:B------:R-:W-:Y:S05]  /*0400*/  @P0 BRA `(.L_x_5) ;  /* 0xfffffffc00c40947 */ /* 0x000fea000383ffff */
.L_x_4:
[----:B------:R-:W-:-:S05]  /*0410*/  VIADD R15, R15, 0x3 ;  /* 0x000000030f0f7836 */ /* 0x000fca0000000000 */
[----:B------:R-:W-:-:S13]  /*0420*/  ISETP.GE.U32.AND P0, PT, R15, 0x2, PT ;  /* 0x000000020f00780c */ /* 0x000fda0003f06070 */
[----:B------:R-:W-:Y:S05]  /*0430*/  @!P0 BREAK.RELIABLE B1 ;  /* 0x0000000000018942 */ /* 0x000fea0003800100 */
[----:B------:R-:W-:Y:S05]  /*0440*/  @!P0 BRA `(.L_x_2) ;  /* 0x0000000000c08947 */ /* 0x000fea0003800000 */
[----:B------:R-:W-:Y:S05]  /*0450*/  BSYNC.RELIABLE B1 ;  /* 0x0000000000017941 */ /* 0x000fea0003800100 */
.L_x_3:
[----:B------:R-:W0:Y:S02]  /*0460*/  LDCU.64 UR6, c[0x0][0x398] ;  /* 0x00007300ff0677ac */ /* 0x000e240008000a00 */
[----:B0-----:R-:W-:Y:S01]  /*0470*/  IADD3 R10, P0, PT, R8, UR6, RZ ;  /* 0x00000006080a7c10 */ /* 0x001fe2000ff1e0ff */
[----:B------:R-:W0:Y:S03]  /*0480*/  LDCU UR6, c[0x0][0x3a0] ;  /* 0x00007400ff0677ac */ /* 0x000e260008000800 */
[----:B------:R-:W-:Y:S02]  /*0490*/  IADD3.X R11, PT, PT, R9, UR7, RZ, P0, !PT ;  /* 0x00000007090b7c10 */ /* 0x000fe400087fe4ff */
[----:B------:R-:W1:Y:S04]  /*04a0*/  LDC.64 R8, c[0x0][0x380] ;  /* 0x0000e000ff087b82 */ /* 0x000e680000000a00 */
[----:B------:R-:W1:Y:S02]  /*04b0*/  LDG.E R11, desc[UR4][R10.64] ;  /* 0x000000040a0b7981 */ /* 0x000e64000c1e1900 */
[----:B-1----:R-:W-:-:S05]  /*04c0*/  IMAD.WIDE R8, R11, 0x4, R8 ;  /* 0x000000040b087825 */ /* 0x002fca00078e0208 */
[----:B------:R1:W2:Y:S04]  /*04d0*/  LDG.E R13, desc[UR4][R8.64+0x4] ;  /* 0x00000404080d7981 */ /* 0x0002a8000c1e1900 */
[----:B------:R-:W3:Y:S01]  /*04e0*/  LDG.E R12, desc[UR4][R8.64] ;  /* 0x00000004080c7981 */ /* 0x000ee2000c1e1900 */
[----:B------:R-:W-:-:S05]  /*04f0*/  VIADD R7, R11, 0x1 ;  /* 0x000000010b077836 */ /* 0x000fca0000000000 */
[----:B0-----:R-:W-:-:S13]  /*0500*/  ISETP.NE.AND P0, PT, R7, UR6, PT ;  /* 0x0000000607007c0c */ /* 0x001fda000bf05270 */
[----:B--2---:R-:W0:Y:S02]  /*0510*/  @!P0 LDC R13, c[0x0][0x3a4] ;  /* 0x0000e900ff0d8b82 */ /* 0x004e240000000800 */
[----:B0-----:R-:W-:-:S05]  /*0520*/  VIADD R13, R13, 0xffffffff ;  /* 0xffffffff0d0d7836 */ /* 0x001fca0000000000 */
[----:B---3--:R-:W-:-:S13]  /*0530*/  ISETP.GT.AND P0, PT, R12, R13, PT ;  /* 0x0000000d0c00720c */ /* 0x008fda0003f04270 */
[----:B-1----:R-:W-:Y:S05]  /*0540*/  @P0 BRA `(.L_x_2) ;  /* 0x0000000000800947 */ /* 0x002fea0003800000 */
[----:B------:R-:W0:Y:S01]  /*0550*/  LDC.64 R8, c[0x0][0x388] ;  /* 0x0000e200ff087b82 */ /* 0x000e220000000a00 */
[----:B------:R-:W-:-:S05]  /*0560*/  IMAD.IADD R10, R12, 0x1, R13 ;  /* 0x000000010c0a7824 */ /* 0x000fca00078e020d */
[----:B------:R-:W-:-:S04]  /*0570*/  LEA.HI R7, R10, R10, RZ, 0x1 ;  /* 0x0000000a0a077211 */ /* 0x000fc800078f08ff */
[----:B------:R-:W-:-:S05]  /*0580*/  SHF.R.S32.HI R7, RZ, 0x1, R7 ;  /* 0x00000001ff077819 */ /* 0x000fca0000011407 */
[----:B0-----:R-:W-:-:S05]  /*0590*/  IMAD.WIDE R8, R7, 0x4, R8 ;  /* 0x0000000407087825 */ /* 0x001fca00078e0208 */
[----:B------:R-:W2:Y:S01]  /*05a0*/  LDG.E R11, desc[UR4][R8.64] ;  /* 0x00000004080b7981 */ /* 0x000ea2000c1e1900 */
[----:B------:R-:W-:Y:S01]  /*05b0*/  BSSY.RELIABLE B1, `(.L_x_6) ;  /* 0x0000016000017945 */ /* 0x000fe20003800100 */
[----:B--2---:R-:W-:-:S13]  /*05c0*/  ISETP.NE.AND P0, PT, R11, R0, PT ;  /* 0x000000000b00720c */ /* 0x004fda0003f05270 */
[----:B------:R-:W-:Y:S05]  /*05d0*/  @!P0 BRA `(.L_x_7) ;  /* 0x00000000003c8947 */ /* 0x000fea0003800000 */
[----:B------:R-:W0:Y:S02]  /*05e0*/  LDC.64 R8, c[0x0][0x388] ;  /* 0x0000e200ff087b82 */ /* 0x000e240000000a00 */
.L_x_8:
        /* <DEDUP_REMOVED lines=9> */
[----:B0-----:R-:W-:-:S06]  /*0680*/  IMAD.WIDE R10, R7, 0x4, R8 ;  /* 0x00000004070a7825 */ /* 0x001fcc00078e0208 */
[----:B------:R-:W2:Y:S02]  /*0690*/  LDG.E R11, desc[UR4][R10.64] ;  /* 0x000000040a0b7981 */ /* 0x000ea4000c1e1900 */
[----:B--2---:R-:W-:-:S13]  /*06a0*/  ISETP.NE.AND P0, PT, R11, R0, PT ;  /* 0x000000000b00720c */ /* 0x004fda0003f05270 */
[----:B------:R-:W-:Y:S05]  /*06b0*/  @P0 BRA `(.L_x_8) ;  /* 0xfffffffc00cc0947 */ /* 0x000fea000383ffff */
[----:B------:R-:W-:-:S07]  /*06c0*/  IMAD.MOV.U32 R10, RZ, RZ, R14 ;  /* 0x000000ffff0a7224 */ /* 0x000fce00078e000e */
.L_x_7:
[----:B------:R-:W-:-:S05]  /*06d0*/  VIADD R10, R10, 0x3 ;  /* 0x000000030a0a7836 */ /* 0x000fca0000000000 */
[----:B------:R-:W-:-:S13]  /*06e0*/  ISETP.GE.U32.AND P0, PT, R10, 0x2, PT ;  /* 0x000000020a00780c */ /* 0x000fda0003f06070 */
[----:B------:R-:W-:Y:S05]  /*06f0*/  @!P0 BREAK.RELIABLE B1 ;  /* 0x0000000000018942 */ /* 0x000fea0003800100 */
[----:B------:R-:W-:Y:S05]  /*0700*/  @!P0 BRA `(.L_x_2) ;  /* 0x0000000000108947 */ /* 0x000fea0003800000 */
[----:B------:R-:W-:Y:S05]  /*0710*/  BSYNC.RELIABLE B1 ;  /* 0x0000000000017941 */ /* 0x000fea0003800100 */
.L_x_6:
[----:B------:R-:W2:Y:S02]  /*0720*/  LDG.E R7, desc[UR4][R4.64] ;  /* 0x0000000404077981 */ /* 0x000ea4000c1e1900 */
[----:B--2---:R-:W-:-:S05]  /*0730*/  VIADD R7, R7, 0x1 ;  /* 0x0000000107077836 */ /* 0x004fca0000000000 */
[----:B------:R1:W-:Y:S02]  /*0740*/  STG.E desc[UR4][R4.64], R7 ;  /* 0x0000000704007986 */ /* 0x0003e4000c101904 */
.L_x_2:
[----:B------:R-:W-:Y:S05]  /*0750*/  BSYNC.RECONVERGENT B0 ;  /* 0x0000000000007941 */ /* 0x000fea0003800200 */
.L_x_1:
[----:B------:R-:W2:Y:S01]  /*0760*/  LDCU UR6, c[0x0][0x3a0] ;  /* 0x00007400ff0677ac */ /* 0x000ea20008000800 */
[----:B-1----:R-:W-:-:S05]  /*0770*/  VIADD R7, R6, 0x1 ;  /* 0x0000000106077836 */ /* 0x002fca0000000000 */
[----:B--2---:R-:W-:-:S13]  /*0780*/  ISETP.NE.AND P0, PT, R7, UR6, PT ;  /* 0x0000000607007c0c */ /* 0x004fda000bf05270 */
[----:B------:R-:W-:Y:S05]  /*0790*/  @P0 BRA `(.L_x_9) ;  /* 0xfffffff800740947 */ /* 0x000fea000383ffff */
[----:B------:R-:W-:Y:S05]  /*07a0*/  EXIT ;  /* 0x000000000000794d */ /* 0x000fea0003800000 */
.L_x_10:
        /* <DEDUP_REMOVED lines=13> */
.L_x_12:


//--------------------- .nv.shared.reserved.0     --------------------------
	.section	.nv.shared.reserved.0,"aw",@nobits
	.weak		__nv_reservedSMEM_offset_0_alias
	.size		__nv_reservedSMEM_offset_0_alias, 0, 64
	.other		__nv_reservedSMEM_offset_0_alias,@"STO_CUDA_RESERVED_SHARED STV_DEFAULT"
__nv_reservedSMEM_offset_0_alias:
	.zero		0
	.zero		64


//--------------------- .nv.global                --------------------------
	.section	.nv.global,"aw",@nobits
.nv.global:
	.type		_ZN34_INTERNAL_e06b862c_4_k_cu_ae71db006thrust24THRUST_300001_SM_1000_NS3seqE,@object
	.size		_ZN34_INTERNAL_e06b862c_4_k_cu_ae71db006thrust24THRUST_300001_SM_1000_NS3seqE,(_ZN34_INTERNAL_e06b862c_4_k_cu_ae71db004cuda3std3__48in_placeE - _ZN34_INTERNAL_e06b862c_4_k_cu_ae71db006thrust24THRUST_300001_SM_1000_NS3seqE)
_ZN34_INTERNAL_e06b862c_4_k_cu_ae71db006thrust24THRUST_300001_SM_1000_NS3seqE:
	.zero		1
	.type		_ZN34_INTERNAL_e06b862c_4_k_cu_ae71db004cuda3std3__48in_placeE,@object
	.size		_ZN34_INTERNAL_e06b862c_4_k_cu_ae71db004cuda3std3__48in_placeE,(_ZN34_INTERNAL_e06b862c_4_k_cu_ae71db004cuda3std6ranges3__45__cpo4sizeE - _ZN34_INTERNAL_e06b862c_4_k_cu_ae71db004cuda3std3__48in_placeE)
_ZN34_INTERNAL_e06b862c_4_k_cu_ae71db004cuda3std3__48in_placeE:
	.zero		1
	.type		_ZN34_INTERNAL_e06b862c_4_k_cu_ae71db004cuda3std6ranges3__45__cpo4sizeE,@object
	.size		_ZN34_INTERNAL_e06b862c_4_k_cu_ae71db004cuda3std6ranges3__45__cpo4sizeE,(_ZN34_INTERNAL_e06b862c_4_k_cu_ae71db006thrust24THRUST_300001_SM_1000_NS12placeholders2_3E - _ZN34_INTERNAL_e06b862c_4_k_cu_ae71db004cuda3std6ranges3__45__cpo4sizeE)
_ZN34_INTERNAL_e06b862c_4_k_cu_ae71db004cuda3std6ranges3__45__cpo4sizeE:
	.zero		1
	.type		_ZN34_INTERNAL_e06b862c_4_k_cu_ae71db006thrust24THRUST_300001_SM_1000_NS12placeholders2_3E,@object
	.size		_ZN34_INTERNAL_e06b862c_4_k_cu_ae71db006thrust24THRUST_300001_SM_1000_NS12placeholders2_3E,(_ZN34_INTERNAL_e06b862c_4_k_cu_ae71db004cuda3std3__45__cpo6cbeginE - _ZN34_INTERNAL_e06b862c_4_k_cu_ae71db006thrust24THRUST_300001_SM_1000_NS12placeholders2_3E)
_ZN34_INTERNAL_e06b862c_4_k_cu_ae71db006thrust24THRUST_300001_SM_1000_NS12placeholders2_3E:
	.zero		1
	.type		_ZN34_INTERNAL_e06b862c_4_k_cu_ae71db004cuda3std3__45__cpo6cbeginE,@object
	.size		_ZN34_INTERNAL_e06b862c_4_k_cu_ae71db004cuda3std3__45__cpo6cbeginE,(_ZN34_INTERNAL_e06b862c_4_k_cu_ae71db004cuda3std6ranges3__45__cpo6cbeginE - _ZN34_INTERNAL_e06b862c_4_k_cu_ae71db004cuda3std3__45__cpo6cbeginE)
_ZN34_INTERNAL_e06b862c_4_k_cu_ae71db004cuda3std3__45__cpo6cbeginE:
	.zero		1
	.type		_ZN34_INTERNAL_e06b862c_4_k_cu_ae71db004cuda3std6ranges3__45__cpo6cbeginE,@object
	.size		_ZN34_INTERNAL_e06b862c_4_k_cu_ae71db004cuda3std6ranges3__45__cpo6cbeginE,(_ZN34_INTERNAL_e06b862c_4_k_cu_ae71db006thrust24THRUST_300001_SM_1000_NS12placeholders2_7E - _ZN34_INTERNAL_e06b862c_4_k_cu_ae71db004cuda3std6ranges3__45__cpo6cbeginE)
_ZN34_INTERNAL_e06b862c_4_k_cu_ae71db004cuda3std6ranges3__45__cpo6cbeginE:
	.zero		1
	.type		_ZN34_INTERNAL_e06b862c_4_k_cu_ae71db006thrust24THRUST_300001_SM_1000_NS12placeholders2_7E,@object
	.size		_ZN34_INTERNAL_e06b862c_4_k_cu_ae71db006thrust24THRUST_300001_SM_1000_NS12placeholders2_7E,(_ZN34_INTERNAL_e06b862c_4_k_cu_ae71db004cuda3std3__45__cpo7crbeginE - _ZN34_INTERNAL_e06b862c_4_k_cu_ae71db006thrust24THRUST_300001_SM_1000_NS12placeholders2_7E)
_ZN34_INTERNAL_e06b862c_4_k_cu_ae71db006thrust24THRUST_300001_SM_1000_NS12placeholders2_7E:
	.zero		1
	.type		_ZN34_INTERNAL_e06b862c_4_k_cu_ae71db004cuda3std3__45__cpo7crbeginE,@object
	.size		_ZN34_INTERNAL_e06b862c_4_k_cu_ae71db004cuda3std3__45__cpo7crbeginE,(_ZN34_INTERNAL_e06b862c_4_k_cu_ae71db004cuda3std6ranges3__45__cpo4nextE - _ZN34_INTERNAL_e06b862c_4_k_cu_ae71db004cuda3std3__45__cpo7crbeginE)
_ZN34_INTERNAL_e06b862c_4_k_cu_ae71db004cuda3std3__45__cpo7crbeginE:
	.zero		1
	.type		_ZN34_INTERNAL_e06b862c_4_k_cu_ae71db004cuda3std6ranges3__45__cpo4nextE,@object
	.size		_ZN34_INTERNAL_e06b862c_4_k_cu_ae71db004cuda3std6ranges3__45__cpo4nextE,(_ZN34_INTERNAL_e06b862c_4_k_cu_ae71db004cuda3std6ranges3__45__cpo4swapE - _ZN34_INTERNAL_e06b862c_4_k_cu_ae71db004cuda3std6ranges3__45__cpo4nextE)
_ZN34_INTERNAL_e06b862c_4_k_cu_ae71db004cuda3std6ranges3__45__cpo4nextE:
	.zero		1
	.type		_ZN34_INTERNAL_e06b862c_4_k_cu_ae71db004cuda3std6ranges3__45__cpo4swapE,@object
	.size		_ZN34_INTERNAL_e06b862c_4_k_cu_ae71db004cuda3std6ranges3__45__cpo4swapE,(_ZN34_INTERNAL_e06b862c_4_k_cu_ae71db006thrust24THRUST_300001_SM_1000_NS8cuda_cub10par_nosyncE - _ZN34_INTERNAL_e06b862c_4_k_cu_ae71db004cuda3std6ranges3__45__cpo4swapE)
_ZN34_INTERNAL_e06b862c_4_k_cu_ae71db004cuda3std6ranges3__45__cpo4swapE:
	.zero		1
	.type		_ZN34_INTERNAL_e06b862c_4_k_cu_ae71db006thrust24THRUST_300001_SM_1000_NS8cuda_cub10par_nosyncE,@object
	.size		_ZN34_INTERNAL_e06b862c_4_k_cu_ae71db006thrust24THRUST_300001_SM_1000_NS8cuda_cub10par_nosyncE,(_ZN34_INTERNAL_e06b862c_4_k_cu_ae71db006thrust24THRUST_300001_SM_1000_NS12placeholders2_9E - _ZN34_INTERNAL_e06b862c_4_k_cu_ae71db006thrust24THRUST_300001_SM_1000_NS8cuda_cub10par_nosyncE)
_ZN34_INTERNAL_e06b862c_4_k_cu_ae71db006thrust24THRUST_300001_SM_1000_NS8cuda_cub10par_nosyncE:
	.zero		1
	.type		_ZN34_INTERNAL_e06b862c_4_k_cu_ae71db006thrust24THRUST_300001_SM_1000_NS12placeholders2_9E,@object
	.size		_ZN34_INTERNAL_e06b862c_4_k_cu_ae71db006thrust24THRUST_300001_SM_1000_NS12placeholders2_9E,(_ZN34_INTERNAL_e06b862c_4_k_cu_ae71db004cuda3std3__436_GLOBAL__N__e06b862c_4_k_cu_ae71db006ignoreE - _ZN34_INTERNAL_e06b862c_4_k_cu_ae71db006thrust24THRUST_300001_SM_1000_NS12placeholders2_9E)
_ZN34_INTERNAL_e06b862c_4_k_cu_ae71db006thrust24THRUST_300001_SM_1000_NS12placeholders2_9E:
	.zero		1
	.type		_ZN34_INTERNAL_e06b862c_4_k_cu_ae71db004cuda3std3__436_GLOBAL__N__e06b862c_4_k_cu_ae71db006ignoreE,@object
	.size		_ZN34_INTERNAL_e06b862c_4_k_cu_ae71db004cuda3std3__436_GLOBAL__N__e06b862c_4_k_cu_ae71db006ignoreE,(_ZN34_INTERNAL_e06b862c_4_k_cu_ae71db004cuda3std6ranges3__45__cpo4dataE - _ZN34_INTERNAL_e06b862c_4_k_cu_ae71db004cuda3std3__436_GLOBAL__N__e06b862c_4_k_cu_ae71db006ignoreE)
_ZN34_INTERNAL_e06b862c_4_k_cu_ae71db004cuda3std3__436_GLOBAL__N__e06b862c_4_k_cu_ae71db006ignoreE:
	.zero		1
	.type		_ZN34_INTERNAL_e06b862c_4_k_cu_ae71db004cuda3std6ranges3__45__cpo4dataE,@object
	.size		_ZN34_INTERNAL_e06b862c_4_k_cu_ae71db004cuda3std6ranges3__45__cpo4dataE,(_ZN34_INTERNAL_e06b862c_4_k_cu_ae71db006thrust24THRUST_300001_SM_1000_NS12placeholders2_1E - _ZN34_INTERNAL_e06b862c_4_k_cu_ae71db004cuda3std6ranges3__45__cpo4dataE)
_ZN34_INTERNAL_e06b862c_4_k_cu_ae71db004cuda3std6ranges3__45__cpo4dataE:
	.zero		1
	.type		_ZN34_INTERNAL_e06b862c_4_k_cu_ae71db006thrust24THRUST_300001_SM_1000_NS12placeholders2_1E,@object
	.size		_ZN34_INTERNAL_e06b862c_4_k_cu_ae71db006thrust24THRUST_300001_SM_1000_NS12placeholders2_1E,(_ZN34_INTERNAL_e06b862c_4_k_cu_ae71db004cuda3std3__45__cpo5beginE - _ZN34_INTERNAL_e06b862c_4_k_cu_ae71db006thrust24THRUST_300001_SM_1000_NS12placeholders2_1E)
_ZN34_INTERNAL_e06b862c_4_k_cu_ae71db006thrust24THRUST_300001_SM_1000_NS12placeholders2_1E:
	.zero		1
	.type		_ZN34_INTERNAL_e06b862c_4_k_cu_ae71db004cuda3std3__45__cpo5beginE,@object
	.size		_ZN34_INTERNAL_e06b862c_4_k_cu_ae71db004cuda3std3__45__cpo5beginE,(_ZN34_INTERNAL_e06b862c_4_k_cu_ae71db004cuda3std6ranges3__45__cpo5beginE - _ZN34_INTERNAL_e06b862c_4_k_cu_ae71db004cuda3std3__45__cpo5beginE)
_ZN34_INTERNAL_e06b862c_4_k_cu_ae71db004cuda3std3__45__cpo5beginE:
	.zero		1
	.type		_ZN34_INTERNAL_e06b862c_4_k_cu_ae71db004cuda3std6ranges3__45__cpo5beginE,@object
	.size		_ZN34_INTERNAL_e06b862c_4_k_cu_ae71db004cuda3std6ranges3__45__cpo5beginE,(_ZN34_INTERNAL_e06b862c_4_k_cu_ae71db006thrust24THRUST_300001_SM_1000_NS12placeholders2_5E - _ZN34_INTERNAL_e06b862c_4_k_cu_ae71db004cuda3std6ranges3__45__cpo5beginE)
_ZN34_INTERNAL_e06b862c_4_k_cu_ae71db004cuda3std6ranges3__45__cpo5beginE:
	.zero		1
	.type		_ZN34_INTERNAL_e06b862c_4_k_cu_ae71db006thrust24THRUST_300001_SM_1000_NS12placeholders2_5E,@object
	.size		_ZN34_INTERNAL_e06b862c_4_k_cu_ae71db006thrust24THRUST_300001_SM_1000_NS12placeholders2_5E,(_ZN34_INTERNAL_e06b862c_4_k_cu_ae71db004cuda3std3__45__cpo6rbeginE - _ZN34_INTERNAL_e06b862c_4_k_cu_ae71db006thrust24THRUST_300001_SM_1000_NS12placeholders2_5E)
_ZN34_INTERNAL_e06b862c_4_k_cu_ae71db006thrust24THRUST_300001_SM_1000_NS12placeholders2_5E:
	.zero		1
	.type		_ZN34_INTERNAL_e06b862c_4_k_cu_ae71db004cuda3std3__45__cpo6rbeginE,@object
	.size		_ZN34_INTERNAL_e06b862c_4_k_cu_ae71db004cuda3std3__45__cpo6rbeginE,(_ZN34_INTERNAL_e06b862c_4_k_cu_ae71db004cuda3std6ranges3__45__cpo7advanceE - _ZN34_INTERNAL_e06b862c_4_k_cu_ae71db004cuda3std3__45__cpo6rbeginE)
_ZN34_INTERNAL_e06b862c_4_k_cu_ae71db004cuda3std3__45__cpo6rbeginE:
	.zero		1
	.type		_ZN34_INTERNAL_e06b862c_4_k_cu_ae71db004cuda3std6ranges3__45__cpo7advanceE,@object
	.size		_ZN34_INTERNAL_e06b862c_4_k_cu_ae71db004cuda3std6ranges3__45__cpo7advanceE,(_ZN34_INTERNAL_e06b862c_4_k_cu_ae71db004cuda3std3__47nulloptE - _ZN34_INTERNAL_e06b862c_4_k_cu_ae71db004cuda3std6ranges3__45__cpo7advanceE)
_ZN34_INTERNAL_e06b862c_4_k_cu_ae71db004cuda3std6ranges3__45__cpo7advanceE:
	.zero		1
	.type		_ZN34_INTERNAL_e06b862c_4_k_cu_ae71db004cuda3std3__47nulloptE,@object
	.size		_ZN34_INTERNAL_e06b862c_4_k_cu_ae71db004cuda3std3__47nulloptE,(_ZN34_INTERNAL_e06b862c_4_k_cu_ae71db004cuda3std6ranges3__45__cpo8distanceE - _ZN34_INTERNAL_e06b862c_4_k_cu_ae71db004cuda3std3__47nulloptE)
_ZN34_INTERNAL_e06b862c_4_k_cu_ae71db004cuda3std3__47nulloptE:
	.zero		1
	.type		_ZN34_INTERNAL_e06b862c_4_k_cu_ae71db004cuda3std6ranges3__45__cpo8distanceE,@object
	.size		_ZN34_INTERNAL_e06b862c_4_k_cu_ae71db004cuda3std6ranges3__45__cpo8distanceE,(_ZN34_INTERNAL_e06b862c_4_k_cu_ae71db006thrust24THRUST_300001_SM_1000_NS12placeholders3_10E - _ZN34_INTERNAL_e06b862c_4_k_cu_ae71db004cuda3std6ranges3__45__cpo8distanceE)
_ZN34_INTERNAL_e06b862c_4_k_cu_ae71db004cuda3std6ranges3__45__cpo8distanceE:
	.zero		1
	.type		_ZN34_INTERNAL_e06b862c_4_k_cu_ae71db006thrust24THRUST_300001_SM_1000_NS12placeholders3_10E,@object
	.size		_ZN34_INTERNAL_e06b862c_4_k_cu_ae71db006thrust24THRUST_300001_SM_1000_NS12placeholders3_10E,(_ZN34_INTERNAL_e06b862c_4_k_cu_ae71db004cuda3std3__419piecewise_constructE - _ZN34_INTERNAL_e06b862c_4_k_cu_ae71db006thrust24THRUST_300001_SM_1000_NS12placeholders3_10E)
_ZN34_INTERNAL_e06b862c_4_k_cu_ae71db006thrust24THRUST_300001_SM_1000_NS12placeholders3_10E:
	.zero		1
	.type		_ZN34_INTERNAL_e06b862c_4_k_cu_ae71db004cuda3std3__419piecewise_constructE,@object
	.size		_ZN34_INTERNAL_e06b862c_4_k_cu_ae71db004cuda3std3__419piecewise_constructE,(_ZN34_INTERNAL_e06b862c_4_k_cu_ae71db004cuda3std6ranges3__45__cpo5cdataE - _ZN34_INTERNAL_e06b862c_4_k_cu_ae71db004cuda3std3__419piecewise_constructE)
_ZN34_INTERNAL_e06b862c_4_k_cu_ae71db004cuda3std3__419piecewise_constructE:
	.zero		1
	.type		_ZN34_INTERNAL_e06b862c_4_k_cu_ae71db004cuda3std6ranges3__45__cpo5cdataE,@object
	.size		_ZN34_INTERNAL_e06b862c_4_k_cu_ae71db004cuda3std6ranges3__45__cpo5cdataE,(_ZN34_INTERNAL_e06b862c_4_k_cu_ae71db006thrust24THRUST_300001_SM_1000_NS12placeholders2_2E - _ZN34_INTERNAL_e06b862c_4_k_cu_ae71db004cuda3std6ranges3__45__cpo5cdataE)
_ZN34_INTERNAL_e06b862c_4_k_cu_ae71db004cuda3std6ranges3__45__cpo5cdataE:
	.zero		1
	.type		_ZN34_INTERNAL_e06b862c_4_k_cu_ae71db006thrust24THRUST_300001_SM_1000_NS12placeholders2_2E,@object
	.size		_ZN34_INTERNAL_e06b862c_4_k_cu_ae71db006thrust24THRUST_300001_SM_1000_NS12placeholders2_2E,(_ZN34_INTERNAL_e06b862c_4_k_cu_ae71db004cuda3std3__45__cpo3endE - _ZN34_INTERNAL_e06b862c_4_k_cu_ae71db006thrust24THRUST_300001_SM_1000_NS12placeholders2_2E)
_ZN34_INTERNAL_e06b862c_4_k_cu_ae71db006thrust24THRUST_300001_SM_1000_NS12placeholders2_2E:
	.zero		1
	.type		_ZN34_INTERNAL_e06b862c_4_k_cu_ae71db004cuda3std3__45__cpo3endE,@object
	.size		_ZN34_INTERNAL_e06b862c_4_k_cu_ae71db004cuda3std3__45__cpo3endE,(_ZN34_INTERNAL_e06b862c_4_k_cu_ae71db004cuda3std6ranges3__45__cpo3endE - _ZN34_INTERNAL_e06b862c_4_k_cu_ae71db004cuda3std3__45__cpo3endE)
_ZN34_INTERNAL_e06b862c_4_k_cu_ae71db004cuda3std3__45__cpo3endE:
	.zero		1
	.type		_ZN34_INTERNAL_e06b862c_4_k_cu_ae71db004cuda3std6ranges3__45__cpo3endE,@object
	.size		_ZN34_INTERNAL_e06b862c_4_k_cu_ae71db004cuda3std6ranges3__45__cpo3endE,(_ZN34_INTERNAL_e06b862c_4_k_cu_ae71db006thrust24THRUST_300001_SM_1000_NS12placeholders2_6E - _ZN34_INTERNAL_e06b862c_4_k_cu_ae71db004cuda3std6ranges3__45__cpo3endE)
_ZN34_INTERNAL_e06b862c_4_k_cu_ae71db004cuda3std6ranges3__45__cpo3endE:
	.zero		1
	.type		_ZN34_INTERNAL_e06b862c_4_k_cu_ae71db006thrust24THRUST_300001_SM_1000_NS12placeholders2_6E,@object
	.size		_ZN34_INTERNAL_e06b862c_4_k_cu_ae71db006thrust24THRUST_300001_SM_1000_NS12placeholders2_6E,(_ZN34_INTERNAL_e06b862c_4_k_cu_ae71db004cuda3std3__45__cpo4rendE - _ZN34_INTERNAL_e06b862c_4_k_cu_ae71db006thrust24THRUST_300001_SM_1000_NS12placeholders2_6E)
_ZN34_INTERNAL_e06b862c_4_k_cu_ae71db006thrust24THRUST_300001_SM_1000_NS12placeholders2_6E:
	.zero		1
	.type		_ZN34_INTERNAL_e06b862c_4_k_cu_ae71db004cuda3std3__45__cpo4rendE,@object
	.size		_ZN34_INTERNAL_e06b862c_4_k_cu_ae71db004cuda3std3__45__cpo4rendE,(_ZN34_INTERNAL_e06b862c_4_k_cu_ae71db004cuda3std6ranges3__45__cpo9iter_swapE - _ZN34_INTERNAL_e06b862c_4_k_cu_ae71db004cuda3std3__45__cpo4rendE)
_ZN34_INTERNAL_e06b862c_4_k_cu_ae71db004cuda3std3__45__cpo4rendE:
	.zero		1
	.type		_ZN34_INTERNAL_e06b862c_4_k_cu_ae71db004cuda3std6ranges3__45__cpo9iter_swapE,@object
	.size		_ZN34_INTERNAL_e06b862c_4_k_cu_ae71db004cuda3std6ranges3__45__cpo9iter_swapE,(_ZN34_INTERNAL_e06b862c_4_k_cu_ae71db004cuda3std3__48unexpectE - _ZN34_INTERNAL_e06b862c_4_k_cu_ae71db004cuda3std6ranges3__45__cpo9iter_swapE)
_ZN34_INTERNAL_e06b862c_4_k_cu_ae71db004cuda3std6ranges3__45__cpo9iter_swapE:
	.zero		1
	.type		_ZN34_INTERNAL_e06b862c_4_k_cu_ae71db004cuda3std3__48unexpectE,@object
	.size		_ZN34_INTERNAL_e06b862c_4_k_cu_ae71db004cuda3std3__48unexpectE,(_ZN34_INTERNAL_e06b862c_4_k_cu_ae71db006thrust24THRUST_300001_SM_1000_NS8cuda_cub3parE - _ZN34_INTERNAL_e06b862c_4_k_cu_ae71db004cuda3std3__48unexpectE)
_ZN34_INTERNAL_e06b862c_4_k_cu_ae71db004cuda3std3__48unexpectE:
	.zero		1
	.type		_ZN34_INTERNAL_e06b862c_4_k_cu_ae71db006thrust24THRUST_300001_SM_1000_NS8cuda_cub3parE,@object
	.size		_ZN34_INTERNAL_e06b862c_4_k_cu_ae71db006thrust24THRUST_300001_SM_1000_NS8cuda_cub3parE,(_ZN34_INTERNAL_e06b862c_4_k_cu_ae71db006thrust24THRUST_300001_SM_1000_NS12placeholders2_4E - _ZN34_INTERNAL_e06b862c_4_k_cu_ae71db006thrust24THRUST_300001_SM_1000_NS8cuda_cub3parE)
_ZN34_INTERNAL_e06b862c_4_k_cu_ae71db006thrust24THRUST_300001_SM_1000_NS8cuda_cub3parE:
	.zero		1
	.type		_ZN34_INTERNAL_e06b862c_4_k_cu_ae71db006thrust24THRUST_300001_SM_1000_NS12placeholders2_4E,@object
	.size		_ZN34_INTERNAL_e06b862c_4_k_cu_ae71db006thrust24THRUST_300001_SM_1000_NS12placeholders2_4E,(_ZN34_INTERNAL_e06b862c_4_k_cu_ae71db004cuda3std3__45__cpo4cendE - _ZN34_INTERNAL_e06b862c_4_k_cu_ae71db006thrust24THRUST_300001_SM_1000_NS12placeholders2_4E)
_ZN34_INTERNAL_e06b862c_4_k_cu_ae71db006thrust24THRUST_300001_SM_1000_NS12placeholders2_4E:
	.zero		1
	.type		_ZN34_INTERNAL_e06b862c_4_k_cu_ae71db004cuda3std3__45__cpo4cendE,@object
	.size		_ZN34_INTERNAL_e06b862c_4_k_cu_ae71db004cuda3std3__45__cpo4cendE,(_ZN34_INTERNAL_e06b862c_4_k_cu_ae71db004cuda3std6ranges3__45__cpo4cendE - _ZN34_INTERNAL_e06b862c_4_k_cu_ae71db004cuda3std3__45__cpo4cendE)
_ZN34_INTERNAL_e06b862c_4_k_cu_ae71db004cuda3std3__45__cpo4cendE:
	.zero		1
	.type		_ZN34_INTERNAL_e06b862c_4_k_cu_ae71db004cuda3std6ranges3__45__cpo4cendE,@object
	.size		_ZN34_INTERNAL_e06b862c_4_k_cu_ae71db004cuda3std6ranges3__45__cpo4cendE,(_ZN34_INTERNAL_e06b862c_4_k_cu_ae71db004cuda3std3__420unreachable_sentinelE - _ZN34_INTERNAL_e06b862c_4_k_cu_ae71db004cuda3std6ranges3__45__cpo4cendE)
_ZN34_INTERNAL_e06b862c_4_k_cu_ae71db004cuda3std6ranges3__45__cpo4cendE:
	.zero		1
	.type		_ZN34_INTERNAL_e06b862c_4_k_cu_ae71db004cuda3std3__420unreachable_sentinelE,@object
	.size		_ZN34_INTERNAL_e06b862c_4_k_cu_ae71db004cuda3std3__420unreachable_sentinelE,(_ZN34_INTERNAL_e06b862c_4_k_cu_ae71db004cuda3std6ranges3__45__cpo5ssizeE - _ZN34_INTERNAL_e06b862c_4_k_cu_ae71db004cuda3std3__420unreachable_sentinelE)
_ZN34_INTERNAL_e06b862c_4_k_cu_ae71db004cuda3std3__420unreachable_sentinelE:
	.zero		1
	.type		_ZN34_INTERNAL_e06b862c_4_k_cu_ae71db004cuda3std6ranges3__45__cpo5ssizeE,@object
	.size		_ZN34_INTERNAL_e06b862c_4_k_cu_ae71db004cuda3std6ranges3__45__cpo5ssizeE,(_ZN34_INTERNAL_e06b862c_4_k_cu_ae71db006thrust24THRUST_300001_SM_1000_NS12placeholders2_8E - _ZN34_INTERNAL_e06b862c_4_k_cu_ae71db004cuda3std6ranges3__45__cpo5ssizeE)
_ZN34_INTERNAL_e06b862c_4_k_cu_ae71db004cuda3std6ranges3__45__cpo5ssizeE:
	.zero		1
	.type		_ZN34_INTERNAL_e06b862c_4_k_cu_ae71db006thrust24THRUST_300001_SM_1000_NS12placeholders2_8E,@object
	.size		_ZN34_INTERNAL_e06b862c_4_k_cu_ae71db006thrust24THRUST_300001_SM_1000_NS12placeholders2_8E,(_ZN34_INTERNAL_e06b862c_4_k_cu_ae71db004cuda3std3__45__cpo5crendE - _ZN34_INTERNAL_e06b862c_4_k_cu_ae71db006thrust24THRUST_300001_SM_1000_NS12placeholders2_8E)
_ZN34_INTERNAL_e06b862c_4_k_cu_ae71db006thrust24THRUST_300001_SM_1000_NS12placeholders2_8E:
	.zero		1
	.type		_ZN34_INTERNAL_e06b862c_4_k_cu_ae71db004cuda3std3__45__cpo5crendE,@object
	.size		_ZN34_INTERNAL_e06b862c_4_k_cu_ae71db004cuda3std3__45__cpo5crendE,(_ZN34_INTERNAL_e06b862c_4_k_cu_ae71db004cuda3std6ranges3__45__cpo4prevE - _ZN34_INTERNAL_e06b862c_4_k_cu_ae71db004cuda3std3__45__cpo5crendE)
_ZN34_INTERNAL_e06b862c_4_k_cu_ae71db004cuda3std3__45__cpo5crendE:
	.zero		1
	.type		_ZN34_INTERNAL_e06b862c_4_k_cu_ae71db004cuda3std6ranges3__45__cpo4prevE,@object
	.size		_ZN34_INTERNAL_e06b862c_4_k_cu_ae71db004cuda3std6ranges3__45__cpo4prevE,(_ZN34_INTERNAL_e06b862c_4_k_cu_ae71db004cuda3std6ranges3__45__cpo9iter_moveE - _ZN34_INTERNAL_e06b862c_4_k_cu_ae71db004cuda3std6ranges3__45__cpo4prevE)
_ZN34_INTERNAL_e06b862c_4_k_cu_ae71db004cuda3std6ranges3__45__cpo4prevE:
	.zero		1
	.type		_ZN34_INTERNAL_e06b862c_4_k_cu_ae71db004cuda3std6ranges3__45__cpo9iter_moveE,@object
	.size		_ZN34_INTERNAL_e06b862c_4_k_cu_ae71db004cuda3std6ranges3__45__cpo9iter_moveE,(_ZN34_INTERNAL_e06b862c_4_k_cu_ae71db006thrust24THRUST_300001_SM_1000_NS6system6detail10sequential3seqE - _ZN34_INTERNAL_e06b862c_4_k_cu_ae71db004cuda3std6ranges3__45__cpo9iter_moveE)
_ZN34_INTERNAL_e06b862c_4_k_cu_ae71db004cuda3std6ranges3__45__cpo9iter_moveE:
	.zero		1
	.type		_ZN34_INTERNAL_e06b862c_4_k_cu_ae71db006thrust24THRUST_300001_SM_1000_NS6system6detail10sequential3seqE,@object
	.size		_ZN34_INTERNAL_e06b862c_4_k_cu_ae71db006thrust24THRUST_300001_SM_1000_NS6system6detail10sequential3seqE,(.L_31 - _ZN34_INTERNAL_e06b862c_4_k_cu_ae71db006thrust24THRUST_300001_SM_1000_NS6system6detail10sequential3seqE)
_ZN34_INTERNAL_e06b862c_4_k_cu_ae71db006thrust24THRUST_300001_SM_1000_NS6system6detail10sequential3seqE:
	.zero		1
.L_31:


//--------------------- .nv.constant0._ZN3cub18CUB_300001_SM_10006detail11EmptyKernelIvEEvv --------------------------
	.section	.nv.constant0._ZN3cub18CUB_300001_SM_10006detail11EmptyKernelIvEEvv,"a",@progbits
	.sectionflags	@""
	.align	4
.nv.constant0._ZN3cub18CUB_300001_SM_10006detail11EmptyKernelIvEEvv:
	.zero		896


//--------------------- .nv.constant0._Z8TricountPiS_S_S_ii --------------------------
	.section	.nv.constant0._Z8TricountPiS_S_S_ii,"a",@progbits
	.sectionflags	@""
	.align	4
.nv.constant0._Z8TricountPiS_S_S_ii:
	.zero		936


//--------------------- SYMBOLS --------------------------

	.type		.nv.reservedSmem.offset0,@object
	.size		.nv.reservedSmem.offset0,0x4
